//
// Generated by NVIDIA NVVM Compiler
//
// Compiler Build ID: CL-36424714
// Cuda compilation tools, release 13.0, V13.0.88
// Based on NVVM 20.0.0
//

.version 9.0
.target sm_100
.address_size 64

	// .globl	_Z27matrix_addition_kernel_bf16PKfS0_Pfii

.visible .entry _Z27matrix_addition_kernel_bf16PKfS0_Pfii(
	.param .u64 .ptr .align 1 _Z27matrix_addition_kernel_bf16PKfS0_Pfii_param_0,
	.param .u64 .ptr .align 1 _Z27matrix_addition_kernel_bf16PKfS0_Pfii_param_1,
	.param .u64 .ptr .align 1 _Z27matrix_addition_kernel_bf16PKfS0_Pfii_param_2,
	.param .u32 _Z27matrix_addition_kernel_bf16PKfS0_Pfii_param_3,
	.param .u32 _Z27matrix_addition_kernel_bf16PKfS0_Pfii_param_4
)
{
	.reg .pred 	%p<4>;
	.reg .b16 	%rs<7>;
	.reg .b32 	%r<12>;
	.reg .b32 	%f<4>;
	.reg .b64 	%rd<11>;

	ld.param.u64 	%rd1, [_Z27matrix_addition_kernel_bf16PKfS0_Pfii_param_0];
	ld.param.u64 	%rd2, [_Z27matrix_addition_kernel_bf16PKfS0_Pfii_param_1];
	ld.param.u64 	%rd3, [_Z27matrix_addition_kernel_bf16PKfS0_Pfii_param_2];
	ld.param.u32 	%r4, [_Z27matrix_addition_kernel_bf16PKfS0_Pfii_param_3];
	ld.param.u32 	%r3, [_Z27matrix_addition_kernel_bf16PKfS0_Pfii_param_4];
	mov.u32 	%r5, %ctaid.y;
	mov.u32 	%r6, %ntid.y;
	mov.u32 	%r7, %tid.y;
	mad.lo.s32 	%r1, %r5, %r6, %r7;
	mov.u32 	%r8, %ctaid.x;
	mov.u32 	%r9, %ntid.x;
	mov.u32 	%r10, %tid.x;
	mad.lo.s32 	%r2, %r8, %r9, %r10;
	setp.ge.s32 	%p1, %r1, %r4;
	setp.ge.s32 	%p2, %r2, %r3;
	or.pred  	%p3, %p1, %p2;
	@%p3 bra 	$L__BB0_2;
	cvta.to.global.u64 	%rd4, %rd1;
	cvta.to.global.u64 	%rd5, %rd2;
	cvta.to.global.u64 	%rd6, %rd3;
	mad.lo.s32 	%r11, %r3, %r1, %r2;
	mul.wide.s32 	%rd7, %r11, 4;
	add.s64 	%rd8, %rd4, %rd7;
	ld.global.f32 	%f1, [%rd8];
	// begin inline asm
	{  cvt.rn.bf16.f32 %rs1, %f1;}

	// end inline asm
	add.s64 	%rd9, %rd5, %rd7;
	ld.global.f32 	%f2, [%rd9];
	// begin inline asm
	{  cvt.rn.bf16.f32 %rs2, %f2;}

	// end inline asm
	// begin inline asm
	{ add.bf16 %rs3,%rs1,%rs2; }

	// end inline asm
	// begin inline asm
	{ cvt.f32.bf16 %f3, %rs3;}

	// end inline asm
	add.s64 	%rd10, %rd6, %rd7;
	st.global.f32 	[%rd10], %f3;
$L__BB0_2:
	ret;

}


// ===== COMPILED SASS (sm_100) =====

	.target	sm_100

	.elftype	@"ET_EXEC"


//--------------------- .note.nv.tkinfo           --------------------------
	.section	.note.nv.tkinfo,"",@"SHT_NOTE"
	.sectionflags	@"SHF_NOTE_NV_TKINFO"
	.tkinfo
        /*0018*/ 	.word	0x00000002
        /*0030*/ 	.string	""
        /*0030*/ 	.string	"ptxas"
        /*0030*/ 	.string	"Cuda compilation tools, release 13.0, V13.0.88"
        /*0030*/ 	.string	"Build cuda_13.0.r13.0/compiler.36424714_0"
        /*0030*/ 	.string	"-arch sm_100 -m 64 "



//--------------------- .note.nv.cuinfo           --------------------------
	.section	.note.nv.cuinfo,"",@"SHT_NOTE"
	.sectionflags	@"SHF_NOTE_NV_CUINFO"
        /*0018*/ 	.short	0x0002
        /*001a*/ 	.short	0x0064
        /*001c*/ 	.short	0x0082
	.zero		2


//--------------------- .nv.info                  --------------------------
	.section	.nv.info,"",@"SHT_CUDA_INFO"
	.align	4


	//----- nvinfo : EIATTR_REGCOUNT
	.align		4
        /*0000*/ 	.byte	0x04, 0x2f
        /*0002*/ 	.short	(.L_1 - .L_0)
	.align		4
.L_0:
        /*0004*/ 	.word	index@(_Z27matrix_addition_kernel_bf16PKfS0_Pfii)
        /*0008*/ 	.word	0x0000000c


	//----- nvinfo : EIATTR_FRAME_SIZE
	.align		4
.L_1:
        /*000c*/ 	.byte	0x04, 0x11
        /*000e*/ 	.short	(.L_3 - .L_2)
	.align		4
.L_2:
        /*0010*/ 	.word	index@(_Z27matrix_addition_kernel_bf16PKfS0_Pfii)
        /*0014*/ 	.word	0x00000000


	//----- nvinfo : EIATTR_MIN_STACK_SIZE
	.align		4
.L_3:
        /*0018*/ 	.byte	0x04, 0x12
        /*001a*/ 	.short	(.L_5 - .L_4)
	.align		4
.L_4:
        /*001c*/ 	.word	index@(_Z27matrix_addition_kernel_bf16PKfS0_Pfii)
        /*0020*/ 	.word	0x00000000
.L_5:


//--------------------- .nv.compat                --------------------------
	.section	.nv.compat,"",@"SHT_CUDA_COMPAT_INFO"
	.align	4
        /*0000*/ 	.byte	0x02, 0x09, 0x00, 0x00, 0x02, 0x02, 0x01, 0x00, 0x02, 0x05, 0x05, 0x00, 0x03, 0x07, 0x01, 0x01
        /*0010*/ 	.byte	0x02, 0x03, 0x00, 0x00, 0x02, 0x06, 0x01, 0x00, 0x04, 0x0b, 0x08, 0x00, 0x09, 0x00, 0x00, 0x00
        /*0020*/ 	.byte	0x00, 0x00, 0x00, 0x00


//--------------------- .nv.info._Z27matrix_addition_kernel_bf16PKfS0_Pfii --------------------------
	.section	.nv.info._Z27matrix_addition_kernel_bf16PKfS0_Pfii,"",@"SHT_CUDA_INFO"
	.sectionflags	@""
	.align	4


	//----- nvinfo : EIATTR_CUDA_API_VERSION
	.align		4
        /*0000*/ 	.byte	0x04, 0x37
        /*0002*/ 	.short	(.L_7 - .L_6)
.L_6:
        /*0004*/ 	.word	0x00000082


	//----- nvinfo : EIATTR_KPARAM_INFO
	.align		4
.L_7:
        /*0008*/ 	.byte	0x04, 0x17
        /*000a*/ 	.short	(.L_9 - .L_8)
.L_8:
        /*000c*/ 	.word	0x00000000
        /*0010*/ 	.short	0x0004
        /*0012*/ 	.short	0x001c
        /*0014*/ 	.byte	0x00, 0xf0, 0x11, 0x00


	//----- nvinfo : EIATTR_KPARAM_INFO
	.align		4
.L_9:
        /*0018*/ 	.byte	0x04, 0x17
        /*001a*/ 	.short	(.L_11 - .L_10)
.L_10:
        /*001c*/ 	.word	0x00000000
        /*0020*/ 	.short	0x0003
        /*0022*/ 	.short	0x0018
        /*0024*/ 	.byte	0x00, 0xf0, 0x11, 0x00


	//----- nvinfo : EIATTR_KPARAM_INFO
	.align		4
.L_11:
        /*0028*/ 	.byte	0x04, 0x17
        /*002a*/ 	.short	(.L_13 - .L_12)
.L_12:
        /*002c*/ 	.word	0x00000000
        /*0030*/ 	.short	0x0002
        /*0032*/ 	.short	0x0010
        /*0034*/ 	.byte	0x00, 0xf5, 0x21, 0x00


	//----- nvinfo : EIATTR_KPARAM_INFO
	.align		4
.L_13:
        /*0038*/ 	.byte	0x04, 0x17
        /*003a*/ 	.short	(.L_15 - .L_14)
.L_14:
        /*003c*/ 	.word	0x00000000
        /*0040*/ 	.short	0x0001
        /*0042*/ 	.short	0x0008
        /*0044*/ 	.byte	0x00, 0xf5, 0x21, 0x00


	//----- nvinfo : EIATTR_KPARAM_INFO
	.align		4
.L_15:
        /*0048*/ 	.byte	0x04, 0x17
        /*004a*/ 	.short	(.L_17 - .L_16)
.L_16:
        /*004c*/ 	.word	0x00000000
        /*0050*/ 	.short	0x0000
        /*0052*/ 	.short	0x0000
        /*0054*/ 	.byte	0x00, 0xf5, 0x21, 0x00


	//----- nvinfo : EIATTR_SPARSE_MMA_MASK
	.align		4
.L_17:
        /*0058*/ 	.byte	0x03, 0x50
        /*005a*/ 	.short	0x0000


	//----- nvinfo : EIATTR_MAXREG_COUNT
	.align		4
        /*005c*/ 	.byte	0x03, 0x1b
        /*005e*/ 	.short	0x00ff


	//----- nvinfo : EIATTR_MERCURY_ISA_VERSION
	.align		4
        /*0060*/ 	.byte	0x03, 0x5f
        /*0062*/ 	.short	0x0101


	//----- nvinfo : EIATTR_VRC_CTA_INIT_COUNT
	.align		4
        /*0064*/ 	.byte	0x02, 0x4a
	.zero		1
	.zero		1


	//----- nvinfo : EIATTR_EXIT_INSTR_OFFSETS
	.align		4
        /*0068*/ 	.byte	0x04, 0x1c
        /*006a*/ 	.short	(.L_19 - .L_18)


	//   ....[0]....
.L_18:
        /*006c*/ 	.word	0x000000c0


	//   ....[1]....
        /*0070*/ 	.word	0x000001b0


	//----- nvinfo : EIATTR_CBANK_PARAM_SIZE
	.align		4
.L_19:
        /*0074*/ 	.byte	0x03, 0x19
        /*0076*/ 	.short	0x0020


	//----- nvinfo : EIATTR_PARAM_CBANK
	.align		4
        /*0078*/ 	.byte	0x04, 0x0a
        /*007a*/ 	.short	(.L_21 - .L_20)
	.align		4
.L_20:
        /*007c*/ 	.word	index@(.nv.constant0._Z27matrix_addition_kernel_bf16PKfS0_Pfii)
        /*0080*/ 	.short	0x0380
        /*0082*/ 	.short	0x0020


	//----- nvinfo : EIATTR_SW_WAR
	.align		4
.L_21:
        /*0084*/ 	.byte	0x04, 0x36
        /*0086*/ 	.short	(.L_23 - .L_22)
.L_22:
        /*0088*/ 	.word	0x00000008
.L_23:


//--------------------- .nv.callgraph             --------------------------
	.section	.nv.callgraph,"",@"SHT_CUDA_CALLGRAPH"
	.align	4
	.sectionentsize	8
	.align		4
        /*0000*/ 	.word	0x00000000
	.align		4
        /*0004*/ 	.word	0xffffffff
	.align		4
        /*0008*/ 	.word	0x00000000
	.align		4
        /*000c*/ 	.word	0xfffffffe
	.align		4
        /*0010*/ 	.word	0x00000000
	.align		4
        /*0014*/ 	.word	0xfffffffd
	.align		4
        /*0018*/ 	.word	0x00000000
	.align		4
        /*001c*/ 	.word	0xfffffffc


//--------------------- .text._Z27matrix_addition_kernel_bf16PKfS0_Pfii --------------------------
	.section	.text._Z27matrix_addition_kernel_bf16PKfS0_Pfii,"ax",@progbits
	.align	128
        .global         _Z27matrix_addition_kernel_bf16PKfS0_Pfii
        .type           _Z27matrix_addition_kernel_bf16PKfS0_Pfii,@function
        .size           _Z27matrix_addition_kernel_bf16PKfS0_Pfii,(.L_x_1 - _Z27matrix_addition_kernel_bf16PKfS0_Pfii)
        .other          _Z27matrix_addition_kernel_bf16PKfS0_Pfii,@"STO_CUDA_ENTRY STV_DEFAULT"
_Z27matrix_addition_kernel_bf16PKfS0_Pfii:
.text._Z27matrix_addition_kernel_bf16PKfS0_Pfii:
[----:B------:R-:W-:Y:S01]  /*0000*/  LDC R1, c[0x0][0x37c] ;  /* 0x0000df00ff017b82 */ /* 0x000fe20000000800 */
[----:B------:R-:W0:Y:S07]  /*0010*/  S2R R2, SR_TID.X ;  /* 0x0000000000027919 */ /* 0x000e2e0000002100 */
[----:B------:R-:W1:Y:S01]  /*0020*/  LDC R0, c[0x0][0x364] ;  /* 0x0000d900ff007b82 */ /* 0x000e620000000800 */
[----:B------:R-:W2:Y:S01]  /*0030*/  LDCU.64 UR6, c[0x0][0x398] ;  /* 0x00007300ff0677ac */ /* 0x000ea20008000a00 */
[----:B------:R-:W1:Y:S06]  /*0040*/  S2R R3, SR_TID.Y ;  /* 0x0000000000037919 */ /* 0x000e6c0000002200 */
[----:B------:R-:W0:Y:S08]  /*0050*/  S2UR UR5, SR_CTAID.X ;  /* 0x00000000000579c3 */ /* 0x000e300000002500 */
[----:B------:R-:W0:Y:S08]  /*0060*/  LDC R7, c[0x0][0x360] ;  /* 0x0000d800ff077b82 */ /* 0x000e300000000800 */
[----:B------:R-:W1:Y:S01]  /*0070*/  S2UR UR4, SR_CTAID.Y ;  /* 0x00000000000479c3 */ /* 0x000e620000002600 */
[----:B0-----:R-:W-:-:S05]  /*0080*/  IMAD R7, R7, UR5, R2 ;  /* 0x0000000507077c24 */ /* 0x001fca000f8e0202 */
[----:B--2---:R-:W-:Y:S01]  /*0090*/  ISETP.GE.AND P0, PT, R7, UR7, PT ;  /* 0x0000000707007c0c */ /* 0x004fe2000bf06270 */
[----:B-1----:R-:W-:-:S05]  /*00a0*/  IMAD R0, R0, UR4, R3 ;  /* 0x0000000400007c24 */ /* 0x002fca000f8e0203 */
[----:B------:R-:W-:-:S13]  /*00b0*/  ISETP.GE.OR P0, PT, R0, UR6, P0 ;  /* 0x0000000600007c0c */ /* 0x000fda0008706670 */
[----:B------:R-:W-:Y:S05]  /*00c0*/  @P0 EXIT ;  /* 0x000000000000094d */ /* 0x000fea0003800000 */
[----:B------:R-:W0:Y:S01]  /*00d0*/  LDC.64 R2, c[0x0][0x380] ;  /* 0x0000e000ff027b82 */ /* 0x000e220000000a00 */
[----:B------:R-:W1:Y:S01]  /*00e0*/  LDCU.64 UR4, c[0x0][0x358] ;  /* 0x00006b00ff0477ac */ /* 0x000e620008000a00 */
[----:B------:R-:W-:-:S06]  /*00f0*/  IMAD R9, R0, UR7, R7 ;  /* 0x0000000700097c24 */ /* 0x000fcc000f8e0207 */
[----:B------:R-:W2:Y:S08]  /*0100*/  LDC.64 R4, c[0x0][0x388] ;  /* 0x0000e200ff047b82 */ /* 0x000eb00000000a00 */
[----:B------:R-:W3:Y:S01]  /*0110*/  LDC.64 R6, c[0x0][0x390] ;  /* 0x0000e400ff067b82 */ /* 0x000ee20000000a00 */
[----:B0-----:R-:W-:-:S06]  /*0120*/  IMAD.WIDE R2, R9, 0x4, R2 ;  /* 0x0000000409027825 */ /* 0x001fcc00078e0202 */
[----:B-1----:R-:W4:Y:S01]  /*0130*/  LDG.E R2, desc[UR4][R2.64] ;  /* 0x0000000402027981 */ /* 0x002f22000c1e1900 */
[----:B--2---:R-:W-:-:S06]  /*0140*/  IMAD.WIDE R4, R9, 0x4, R4 ;  /* 0x0000000409047825 */ /* 0x004fcc00078e0204 */
[----:B------:R-:W4:Y:S01]  /*0150*/  LDG.E R5, desc[UR4][R4.64] ;  /* 0x0000000404057981 */ /* 0x000f22000c1e1900 */
[----:B---3--:R-:W-:Y:S01]  /*0160*/  IMAD.WIDE R6, R9, 0x4, R6 ;  /* 0x0000000409067825 */ /* 0x008fe200078e0206 */
[----:B----4-:R-:W-:-:S05]  /*0170*/  F2FP.BF16.F32.PACK_AB R0, R5, R2 ;  /* 0x000000020500723e */ /* 0x010fca00000010ff */
[----:B------:R-:W-:-:S05]  /*0180*/  HADD2.BF16_V2 R0, R0.H0_H0, R0.H1_H1 ;  /* 0x3000000000007230 */ /* 0x000fca0000200800 */
[----:B------:R-:W-:-:S05]  /*0190*/  SHF.L.U32 R9, R0, 0x10, RZ ;  /* 0x0000001000097819 */ /* 0x000fca00000006ff */
[----:B------:R-:W-:Y:S01]  /*01a0*/  STG.E desc[UR4][R6.64], R9 ;  /* 0x0000000906007986 */ /* 0x000fe2000c101904 */
[----:B------:R-:W-:Y:S05]  /*01b0*/  EXIT ;  /* 0x000000000000794d */ /* 0x000fea0003800000 */
.L_x_0:
[----:B------:R-:W-:-:S00]  /*01c0*/  BRA `(.L_x_0) ;  /* 0xfffffffc00fc7947 */ /* 0x000fc0000383ffff */
[----:B------:R-:W-:-:S00]  /*01d0*/  NOP ;  /* 0x0000000000007918 */ /* 0x000fc00000000000 */
        /* <DEDUP_REMOVED lines=10> */
.L_x_1:


//--------------------- .nv.shared.reserved.0     --------------------------
	.section	.nv.shared.reserved.0,"aw",@nobits
	.weak		__nv_reservedSMEM_offset_0_alias
	.size		__nv_reservedSMEM_offset_0_alias, 0, 64
	.other		__nv_reservedSMEM_offset_0_alias,@"STO_CUDA_RESERVED_SHARED STV_DEFAULT"
__nv_reservedSMEM_offset_0_alias:
	.zero		0
	.zero		64


//--------------------- .nv.constant0._Z27matrix_addition_kernel_bf16PKfS0_Pfii --------------------------
	.section	.nv.constant0._Z27matrix_addition_kernel_bf16PKfS0_Pfii,"a",@progbits
	.sectionflags	@""
	.align	4
.nv.constant0._Z27matrix_addition_kernel_bf16PKfS0_Pfii:
	.zero		928


//--------------------- SYMBOLS --------------------------

	.type		.nv.reservedSmem.offset0,@object
	.size		.nv.reservedSmem.offset0,0x4
